//
// Generated by NVIDIA NVVM Compiler
//
// Compiler Build ID: CL-36424714
// Cuda compilation tools, release 13.0, V13.0.88
// Based on NVVM 20.0.0
//

.version 9.0
.target sm_100
.address_size 64

	// .globl	_Z6MaxSumPfS_S_S_iii
// _ZZ6MaxSumPfS_S_S_iiiE15sprimeSumValues has been demoted

.visible .entry _Z6MaxSumPfS_S_S_iii(
	.param .u64 .ptr .align 1 _Z6MaxSumPfS_S_S_iii_param_0,
	.param .u64 .ptr .align 1 _Z6MaxSumPfS_S_S_iii_param_1,
	.param .u64 .ptr .align 1 _Z6MaxSumPfS_S_S_iii_param_2,
	.param .u64 .ptr .align 1 _Z6MaxSumPfS_S_S_iii_param_3,
	.param .u32 _Z6MaxSumPfS_S_S_iii_param_4,
	.param .u32 _Z6MaxSumPfS_S_S_iii_param_5,
	.param .u32 _Z6MaxSumPfS_S_S_iii_param_6
)
{
	.reg .pred 	%p<14>;
	.reg .b32 	%r<38>;
	.reg .b32 	%f<102>;
	.reg .b64 	%rd<34>;
	// demoted variable
	.shared .align 4 .b8 _ZZ6MaxSumPfS_S_S_iiiE15sprimeSumValues[256];
	ld.param.u64 	%rd8, [_Z6MaxSumPfS_S_S_iii_param_0];
	ld.param.u64 	%rd9, [_Z6MaxSumPfS_S_S_iii_param_1];
	ld.param.u64 	%rd10, [_Z6MaxSumPfS_S_S_iii_param_2];
	ld.param.u64 	%rd11, [_Z6MaxSumPfS_S_S_iii_param_3];
	ld.param.u32 	%r21, [_Z6MaxSumPfS_S_S_iii_param_6];
	cvta.to.global.u64 	%rd1, %rd9;
	cvta.to.global.u64 	%rd2, %rd10;
	cvta.to.global.u64 	%rd3, %rd11;
	mov.u32 	%r1, %ctaid.x;
	mov.u32 	%r37, %ntid.x;
	mov.u32 	%r3, %tid.x;
	setp.lt.s32 	%p1, %r21, 1;
	mov.f32 	%f101, 0f00000000;
	@%p1 bra 	$L__BB0_12;
	mad.lo.s32 	%r23, %r1, %r37, %r3;
	mul.lo.s32 	%r4, %r21, %r23;
	and.b32  	%r5, %r21, 7;
	setp.lt.u32 	%p2, %r21, 8;
	mov.f32 	%f101, 0f00000000;
	mov.b32 	%r35, 0;
	@%p2 bra 	$L__BB0_4;
	and.b32  	%r35, %r21, 2147483640;
	neg.s32 	%r33, %r35;
	add.s64 	%rd4, %rd2, 16;
	add.s64 	%rd33, %rd1, 16;
	mov.f32 	%f101, 0f00000000;
	mov.u32 	%r32, %r4;
$L__BB0_3:
	.pragma "nounroll";
	mul.wide.s32 	%rd12, %r32, 4;
	add.s64 	%rd13, %rd3, %rd12;
	add.s64 	%rd14, %rd4, %rd12;
	ld.global.f32 	%f17, [%rd13];
	ld.global.f32 	%f18, [%rd14+-16];
	ld.global.f32 	%f19, [%rd33+-16];
	add.f32 	%f20, %f18, %f19;
	fma.rn.f32 	%f21, %f17, %f20, %f101;
	ld.global.f32 	%f22, [%rd13+4];
	ld.global.f32 	%f23, [%rd14+-12];
	ld.global.f32 	%f24, [%rd33+-12];
	add.f32 	%f25, %f23, %f24;
	fma.rn.f32 	%f26, %f22, %f25, %f21;
	ld.global.f32 	%f27, [%rd13+8];
	ld.global.f32 	%f28, [%rd14+-8];
	ld.global.f32 	%f29, [%rd33+-8];
	add.f32 	%f30, %f28, %f29;
	fma.rn.f32 	%f31, %f27, %f30, %f26;
	ld.global.f32 	%f32, [%rd13+12];
	ld.global.f32 	%f33, [%rd14+-4];
	ld.global.f32 	%f34, [%rd33+-4];
	add.f32 	%f35, %f33, %f34;
	fma.rn.f32 	%f36, %f32, %f35, %f31;
	ld.global.f32 	%f37, [%rd13+16];
	ld.global.f32 	%f38, [%rd14];
	ld.global.f32 	%f39, [%rd33];
	add.f32 	%f40, %f38, %f39;
	fma.rn.f32 	%f41, %f37, %f40, %f36;
	ld.global.f32 	%f42, [%rd13+20];
	ld.global.f32 	%f43, [%rd14+4];
	ld.global.f32 	%f44, [%rd33+4];
	add.f32 	%f45, %f43, %f44;
	fma.rn.f32 	%f46, %f42, %f45, %f41;
	ld.global.f32 	%f47, [%rd13+24];
	ld.global.f32 	%f48, [%rd14+8];
	ld.global.f32 	%f49, [%rd33+8];
	add.f32 	%f50, %f48, %f49;
	fma.rn.f32 	%f51, %f47, %f50, %f46;
	ld.global.f32 	%f52, [%rd13+28];
	ld.global.f32 	%f53, [%rd14+12];
	ld.global.f32 	%f54, [%rd33+12];
	add.f32 	%f55, %f53, %f54;
	fma.rn.f32 	%f101, %f52, %f55, %f51;
	add.s32 	%r33, %r33, 8;
	add.s32 	%r32, %r32, 8;
	add.s64 	%rd33, %rd33, 32;
	setp.ne.s32 	%p3, %r33, 0;
	@%p3 bra 	$L__BB0_3;
$L__BB0_4:
	setp.eq.s32 	%p4, %r5, 0;
	@%p4 bra 	$L__BB0_12;
	and.b32  	%r13, %r21, 3;
	setp.lt.u32 	%p5, %r5, 4;
	@%p5 bra 	$L__BB0_7;
	add.s32 	%r24, %r35, %r4;
	mul.wide.s32 	%rd15, %r24, 4;
	add.s64 	%rd16, %rd3, %rd15;
	ld.global.f32 	%f57, [%rd16];
	add.s64 	%rd17, %rd2, %rd15;
	ld.global.f32 	%f58, [%rd17];
	mul.wide.u32 	%rd18, %r35, 4;
	add.s64 	%rd19, %rd1, %rd18;
	ld.global.f32 	%f59, [%rd19];
	add.f32 	%f60, %f58, %f59;
	fma.rn.f32 	%f61, %f57, %f60, %f101;
	ld.global.f32 	%f62, [%rd16+4];
	ld.global.f32 	%f63, [%rd17+4];
	ld.global.f32 	%f64, [%rd19+4];
	add.f32 	%f65, %f63, %f64;
	fma.rn.f32 	%f66, %f62, %f65, %f61;
	ld.global.f32 	%f67, [%rd16+8];
	ld.global.f32 	%f68, [%rd17+8];
	ld.global.f32 	%f69, [%rd19+8];
	add.f32 	%f70, %f68, %f69;
	fma.rn.f32 	%f71, %f67, %f70, %f66;
	ld.global.f32 	%f72, [%rd16+12];
	ld.global.f32 	%f73, [%rd17+12];
	ld.global.f32 	%f74, [%rd19+12];
	add.f32 	%f75, %f73, %f74;
	fma.rn.f32 	%f101, %f72, %f75, %f71;
	add.s32 	%r35, %r35, 4;
$L__BB0_7:
	setp.eq.s32 	%p6, %r13, 0;
	@%p6 bra 	$L__BB0_12;
	setp.eq.s32 	%p7, %r13, 1;
	@%p7 bra 	$L__BB0_10;
	add.s32 	%r25, %r35, %r4;
	mul.wide.s32 	%rd20, %r25, 4;
	add.s64 	%rd21, %rd3, %rd20;
	ld.global.f32 	%f77, [%rd21];
	add.s64 	%rd22, %rd2, %rd20;
	ld.global.f32 	%f78, [%rd22];
	mul.wide.u32 	%rd23, %r35, 4;
	add.s64 	%rd24, %rd1, %rd23;
	ld.global.f32 	%f79, [%rd24];
	add.f32 	%f80, %f78, %f79;
	fma.rn.f32 	%f81, %f77, %f80, %f101;
	ld.global.f32 	%f82, [%rd21+4];
	ld.global.f32 	%f83, [%rd22+4];
	ld.global.f32 	%f84, [%rd24+4];
	add.f32 	%f85, %f83, %f84;
	fma.rn.f32 	%f101, %f82, %f85, %f81;
	add.s32 	%r35, %r35, 2;
$L__BB0_10:
	and.b32  	%r26, %r21, 1;
	setp.eq.b32 	%p8, %r26, 1;
	not.pred 	%p9, %p8;
	@%p9 bra 	$L__BB0_12;
	add.s32 	%r27, %r35, %r4;
	mul.wide.s32 	%rd25, %r27, 4;
	add.s64 	%rd26, %rd3, %rd25;
	ld.global.f32 	%f86, [%rd26];
	add.s64 	%rd27, %rd2, %rd25;
	ld.global.f32 	%f87, [%rd27];
	mul.wide.u32 	%rd28, %r35, 4;
	add.s64 	%rd29, %rd1, %rd28;
	ld.global.f32 	%f88, [%rd29];
	add.f32 	%f89, %f87, %f88;
	fma.rn.f32 	%f101, %f86, %f89, %f101;
$L__BB0_12:
	shl.b32 	%r28, %r3, 2;
	mov.u32 	%r29, _ZZ6MaxSumPfS_S_S_iiiE15sprimeSumValues;
	add.s32 	%r18, %r29, %r28;
	st.shared.f32 	[%r18], %f101;
	bar.sync 	0;
	setp.lt.u32 	%p10, %r37, 2;
	@%p10 bra 	$L__BB0_16;
$L__BB0_13:
	shr.u32 	%r20, %r37, 1;
	bar.sync 	0;
	setp.ge.u32 	%p11, %r3, %r20;
	@%p11 bra 	$L__BB0_15;
	ld.shared.f32 	%f90, [%r18];
	shl.b32 	%r30, %r20, 2;
	add.s32 	%r31, %r18, %r30;
	ld.shared.f32 	%f91, [%r31];
	max.f32 	%f92, %f90, %f91;
	st.shared.f32 	[%r18], %f92;
$L__BB0_15:
	setp.gt.u32 	%p12, %r37, 3;
	mov.u32 	%r37, %r20;
	@%p12 bra 	$L__BB0_13;
$L__BB0_16:
	setp.ne.s32 	%p13, %r3, 0;
	@%p13 bra 	$L__BB0_18;
	ld.shared.f32 	%f93, [_ZZ6MaxSumPfS_S_S_iiiE15sprimeSumValues];
	cvta.to.global.u64 	%rd30, %rd8;
	mul.wide.u32 	%rd31, %r1, 4;
	add.s64 	%rd32, %rd30, %rd31;
	st.global.f32 	[%rd32], %f93;
$L__BB0_18:
	ret;

}
	// .globl	_Z11SecondReducPfS_
.visible .entry _Z11SecondReducPfS_(
	.param .u64 .ptr .align 1 _Z11SecondReducPfS__param_0,
	.param .u64 .ptr .align 1 _Z11SecondReducPfS__param_1
)
{
	.reg .pred 	%p<4>;
	.reg .b32 	%r<6>;
	.reg .b32 	%f<5>;
	.reg .b64 	%rd<9>;

	ld.param.u64 	%rd3, [_Z11SecondReducPfS__param_0];
	ld.param.u64 	%rd4, [_Z11SecondReducPfS__param_1];
	cvta.to.global.u64 	%rd1, %rd4;
	bar.sync 	0;
	mov.u32 	%r5, %ntid.x;
	mov.u32 	%r2, %tid.x;
	mul.wide.u32 	%rd5, %r2, 4;
	add.s64 	%rd2, %rd1, %rd5;
$L__BB1_1:
	bar.sync 	0;
	setp.ge.u32 	%p1, %r2, %r5;
	@%p1 bra 	$L__BB1_3;
	ld.global.f32 	%f1, [%rd2];
	mul.wide.s32 	%rd6, %r5, 4;
	add.s64 	%rd7, %rd2, %rd6;
	ld.global.f32 	%f2, [%rd7];
	max.f32 	%f3, %f1, %f2;
	st.global.f32 	[%rd2], %f3;
$L__BB1_3:
	shr.u32 	%r4, %r5, 1;
	setp.gt.u32 	%p2, %r5, 1;
	mov.u32 	%r5, %r4;
	@%p2 bra 	$L__BB1_1;
	setp.ne.s32 	%p3, %r2, 0;
	@%p3 bra 	$L__BB1_6;
	ld.global.f32 	%f4, [%rd1];
	cvta.to.global.u64 	%rd8, %rd3;
	st.global.f32 	[%rd8], %f4;
$L__BB1_6:
	ret;

}


// ===== COMPILED SASS (sm_100) =====

	.target	sm_100

	.elftype	@"ET_EXEC"


//--------------------- .note.nv.tkinfo           --------------------------
	.section	.note.nv.tkinfo,"",@"SHT_NOTE"
	.sectionflags	@"SHF_NOTE_NV_TKINFO"
	.tkinfo
        /*0018*/ 	.word	0x00000002
        /*0030*/ 	.string	""
        /*0030*/ 	.string	"ptxas"
        /*0030*/ 	.string	"Cuda compilation tools, release 13.0, V13.0.88"
        /*0030*/ 	.string	"Build cuda_13.0.r13.0/compiler.36424714_0"
        /*0030*/ 	.string	"-arch sm_100 -m 64 "



//--------------------- .note.nv.cuinfo           --------------------------
	.section	.note.nv.cuinfo,"",@"SHT_NOTE"
	.sectionflags	@"SHF_NOTE_NV_CUINFO"
        /*0018*/ 	.short	0x0002
        /*001a*/ 	.short	0x0064
        /*001c*/ 	.short	0x0082
	.zero		2


//--------------------- .nv.info                  --------------------------
	.section	.nv.info,"",@"SHT_CUDA_INFO"
	.align	4


	//----- nvinfo : EIATTR_REGCOUNT
	.align		4
        /*0000*/ 	.byte	0x04, 0x2f
        /*0002*/ 	.short	(.L_1 - .L_0)
	.align		4
.L_0:
        /*0004*/ 	.word	index@(_Z6MaxSumPfS_S_S_iii)
        /*0008*/ 	.word	0x00000020


	//----- nvinfo : EIATTR_FRAME_SIZE
	.align		4
.L_1:
        /*000c*/ 	.byte	0x04, 0x11
        /*000e*/ 	.short	(.L_3 - .L_2)
	.align		4
.L_2:
        /*0010*/ 	.word	index@(_Z6MaxSumPfS_S_S_iii)
        /*0014*/ 	.word	0x00000000


	//----- nvinfo : EIATTR_REGCOUNT
	.align		4
.L_3:
        /*0018*/ 	.byte	0x04, 0x2f
        /*001a*/ 	.short	(.L_5 - .L_4)
	.align		4
.L_4:
        /*001c*/ 	.word	index@(_Z11SecondReducPfS_)
        /*0020*/ 	.word	0x0000000b


	//----- nvinfo : EIATTR_FRAME_SIZE
	.align		4
.L_5:
        /*0024*/ 	.byte	0x04, 0x11
        /*0026*/ 	.short	(.L_7 - .L_6)
	.align		4
.L_6:
        /*0028*/ 	.word	index@(_Z11SecondReducPfS_)
        /*002c*/ 	.word	0x00000000


	//----- nvinfo : EIATTR_MIN_STACK_SIZE
	.align		4
.L_7:
        /*0030*/ 	.byte	0x04, 0x12
        /*0032*/ 	.short	(.L_9 - .L_8)
	.align		4
.L_8:
        /*0034*/ 	.word	index@(_Z11SecondReducPfS_)
        /*0038*/ 	.word	0x00000000


	//----- nvinfo : EIATTR_MIN_STACK_SIZE
	.align		4
.L_9:
        /*003c*/ 	.byte	0x04, 0x12
        /*003e*/ 	.short	(.L_11 - .L_10)
	.align		4
.L_10:
        /*0040*/ 	.word	index@(_Z6MaxSumPfS_S_S_iii)
        /*0044*/ 	.word	0x00000000
.L_11:


//--------------------- .nv.compat                --------------------------
	.section	.nv.compat,"",@"SHT_CUDA_COMPAT_INFO"
	.align	4
        /*0000*/ 	.byte	0x02, 0x09, 0x00, 0x00, 0x02, 0x02, 0x01, 0x00, 0x02, 0x05, 0x05, 0x00, 0x03, 0x07, 0x01, 0x01
        /*0010*/ 	.byte	0x02, 0x03, 0x00, 0x00, 0x02, 0x06, 0x01, 0x00, 0x04, 0x0b, 0x08, 0x00, 0x09, 0x00, 0x00, 0x00
        /*0020*/ 	.byte	0x00, 0x00, 0x00, 0x00


//--------------------- .nv.info._Z11SecondReducPfS_ --------------------------
	.section	.nv.info._Z11SecondReducPfS_,"",@"SHT_CUDA_INFO"
	.sectionflags	@""
	.align	4


	//----- nvinfo : EIATTR_CUDA_API_VERSION
	.align		4
        /*0000*/ 	.byte	0x04, 0x37
        /*0002*/ 	.short	(.L_13 - .L_12)
.L_12:
        /*0004*/ 	.word	0x00000082


	//----- nvinfo : EIATTR_KPARAM_INFO
	.align		4
.L_13:
        /*0008*/ 	.byte	0x04, 0x17
        /*000a*/ 	.short	(.L_15 - .L_14)
.L_14:
        /*000c*/ 	.word	0x00000000
        /*0010*/ 	.short	0x0001
        /*0012*/ 	.short	0x0008
        /*0014*/ 	.byte	0x00, 0xf5, 0x21, 0x00


	//----- nvinfo : EIATTR_KPARAM_INFO
	.align		4
.L_15:
        /*0018*/ 	.byte	0x04, 0x17
        /*001a*/ 	.short	(.L_17 - .L_16)
.L_16:
        /*001c*/ 	.word	0x00000000
        /*0020*/ 	.short	0x0000
        /*0022*/ 	.short	0x0000
        /*0024*/ 	.byte	0x00, 0xf5, 0x21, 0x00


	//----- nvinfo : EIATTR_SPARSE_MMA_MASK
	.align		4
.L_17:
        /*0028*/ 	.byte	0x03, 0x50
        /*002a*/ 	.short	0x0000


	//----- nvinfo : EIATTR_MAXREG_COUNT
	.align		4
        /*002c*/ 	.byte	0x03, 0x1b
        /*002e*/ 	.short	0x00ff


	//----- nvinfo : EIATTR_NUM_BARRIERS
	.align		4
        /*0030*/ 	.byte	0x02, 0x4c
        /*0032*/ 	.byte	0x01
	.zero		1


	//----- nvinfo : EIATTR_MERCURY_ISA_VERSION
	.align		4
        /*0034*/ 	.byte	0x03, 0x5f
        /*0036*/ 	.short	0x0101


	//----- nvinfo : EIATTR_VRC_CTA_INIT_COUNT
	.align		4
        /*0038*/ 	.byte	0x02, 0x4a
	.zero		1
	.zero		1


	//----- nvinfo : EIATTR_EXIT_INSTR_OFFSETS
	.align		4
        /*003c*/ 	.byte	0x04, 0x1c
        /*003e*/ 	.short	(.L_19 - .L_18)


	//   ....[0]....
.L_18:
        /*0040*/ 	.word	0x00000170


	//   ....[1]....
        /*0044*/ 	.word	0x000001c0


	//----- nvinfo : EIATTR_CRS_STACK_SIZE
	.align		4
.L_19:
        /*0048*/ 	.byte	0x04, 0x1e
        /*004a*/ 	.short	(.L_21 - .L_20)
.L_20:
        /*004c*/ 	.word	0x00000000


	//----- nvinfo : EIATTR_CBANK_PARAM_SIZE
	.align		4
.L_21:
        /*0050*/ 	.byte	0x03, 0x19
        /*0052*/ 	.short	0x0010


	//----- nvinfo : EIATTR_PARAM_CBANK
	.align		4
        /*0054*/ 	.byte	0x04, 0x0a
        /*0056*/ 	.short	(.L_23 - .L_22)
	.align		4
.L_22:
        /*0058*/ 	.word	index@(.nv.constant0._Z11SecondReducPfS_)
        /*005c*/ 	.short	0x0380
        /*005e*/ 	.short	0x0010


	//----- nvinfo : EIATTR_SW_WAR
	.align		4
.L_23:
        /*0060*/ 	.byte	0x04, 0x36
        /*0062*/ 	.short	(.L_25 - .L_24)
.L_24:
        /*0064*/ 	.word	0x00000008
.L_25:


//--------------------- .nv.info._Z6MaxSumPfS_S_S_iii --------------------------
	.section	.nv.info._Z6MaxSumPfS_S_S_iii,"",@"SHT_CUDA_INFO"
	.sectionflags	@""
	.align	4


	//----- nvinfo : EIATTR_CUDA_API_VERSION
	.align		4
        /*0000*/ 	.byte	0x04, 0x37
        /*0002*/ 	.short	(.L_27 - .L_26)
.L_26:
        /*0004*/ 	.word	0x00000082


	//----- nvinfo : EIATTR_KPARAM_INFO
	.align		4
.L_27:
        /*0008*/ 	.byte	0x04, 0x17
        /*000a*/ 	.short	(.L_29 - .L_28)
.L_28:
        /*000c*/ 	.word	0x00000000
        /*0010*/ 	.short	0x0006
        /*0012*/ 	.short	0x0028
        /*0014*/ 	.byte	0x00, 0xf0, 0x11, 0x00


	//----- nvinfo : EIATTR_KPARAM_INFO
	.align		4
.L_29:
        /*0018*/ 	.byte	0x04, 0x17
        /*001a*/ 	.short	(.L_31 - .L_30)
.L_30:
        /*001c*/ 	.word	0x00000000
        /*0020*/ 	.short	0x0005
        /*0022*/ 	.short	0x0024
        /*0024*/ 	.byte	0x00, 0xf0, 0x11, 0x00


	//----- nvinfo : EIATTR_KPARAM_INFO
	.align		4
.L_31:
        /*0028*/ 	.byte	0x04, 0x17
        /*002a*/ 	.short	(.L_33 - .L_32)
.L_32:
        /*002c*/ 	.word	0x00000000
        /*0030*/ 	.short	0x0004
        /*0032*/ 	.short	0x0020
        /*0034*/ 	.byte	0x00, 0xf0, 0x11, 0x00


	//----- nvinfo : EIATTR_KPARAM_INFO
	.align		4
.L_33:
        /*0038*/ 	.byte	0x04, 0x17
        /*003a*/ 	.short	(.L_35 - .L_34)
.L_34:
        /*003c*/ 	.word	0x00000000
        /*0040*/ 	.short	0x0003
        /*0042*/ 	.short	0x0018
        /*0044*/ 	.byte	0x00, 0xf5, 0x21, 0x00


	//----- nvinfo : EIATTR_KPARAM_INFO
	.align		4
.L_35:
        /*0048*/ 	.byte	0x04, 0x17
        /*004a*/ 	.short	(.L_37 - .L_36)
.L_36:
        /*004c*/ 	.word	0x00000000
        /*0050*/ 	.short	0x0002
        /*0052*/ 	.short	0x0010
        /*0054*/ 	.byte	0x00, 0xf5, 0x21, 0x00


	//----- nvinfo : EIATTR_KPARAM_INFO
	.align		4
.L_37:
        /*0058*/ 	.byte	0x04, 0x17
        /*005a*/ 	.short	(.L_39 - .L_38)
.L_38:
        /*005c*/ 	.word	0x00000000
        /*0060*/ 	.short	0x0001
        /*0062*/ 	.short	0x0008
        /*0064*/ 	.byte	0x00, 0xf5, 0x21, 0x00


	//----- nvinfo : EIATTR_KPARAM_INFO
	.align		4
.L_39:
        /*0068*/ 	.byte	0x04, 0x17
        /*006a*/ 	.short	(.L_41 - .L_40)
.L_40:
        /*006c*/ 	.word	0x00000000
        /*0070*/ 	.short	0x0000
        /*0072*/ 	.short	0x0000
        /*0074*/ 	.byte	0x00, 0xf5, 0x21, 0x00


	//----- nvinfo : EIATTR_SPARSE_MMA_MASK
	.align		4
.L_41:
        /*0078*/ 	.byte	0x03, 0x50
        /*007a*/ 	.short	0x0000


	//----- nvinfo : EIATTR_MAXREG_COUNT
	.align		4
        /*007c*/ 	.byte	0x03, 0x1b
        /*007e*/ 	.short	0x00ff


	//----- nvinfo : EIATTR_NUM_BARRIERS
	.align		4
        /*0080*/ 	.byte	0x02, 0x4c
        /*0082*/ 	.byte	0x01
	.zero		1


	//----- nvinfo : EIATTR_MERCURY_ISA_VERSION
	.align		4
        /*0084*/ 	.byte	0x03, 0x5f
        /*0086*/ 	.short	0x0101


	//----- nvinfo : EIATTR_VRC_CTA_INIT_COUNT
	.align		4
        /*0088*/ 	.byte	0x02, 0x4a
	.zero		1
	.zero		1


	//----- nvinfo : EIATTR_EXIT_INSTR_OFFSETS
	.align		4
        /*008c*/ 	.byte	0x04, 0x1c
        /*008e*/ 	.short	(.L_43 - .L_42)


	//   ....[0]....
.L_42:
        /*0090*/ 	.word	0x00000a80


	//   ....[1]....
        /*0094*/ 	.word	0x00000b00


	//----- nvinfo : EIATTR_CBANK_PARAM_SIZE
	.align		4
.L_43:
        /*0098*/ 	.byte	0x03, 0x19
        /*009a*/ 	.short	0x002c


	//----- nvinfo : EIATTR_PARAM_CBANK
	.align		4
        /*009c*/ 	.byte	0x04, 0x0a
        /*009e*/ 	.short	(.L_45 - .L_44)
	.align		4
.L_44:
        /*00a0*/ 	.word	index@(.nv.constant0._Z6MaxSumPfS_S_S_iii)
        /*00a4*/ 	.short	0x0380
        /*00a6*/ 	.short	0x002c


	//----- nvinfo : EIATTR_SW_WAR
	.align		4
.L_45:
        /*00a8*/ 	.byte	0x04, 0x36
        /*00aa*/ 	.short	(.L_47 - .L_46)
.L_46:
        /*00ac*/ 	.word	0x00000008
.L_47:


//--------------------- .nv.callgraph             --------------------------
	.section	.nv.callgraph,"",@"SHT_CUDA_CALLGRAPH"
	.align	4
	.sectionentsize	8
	.align		4
        /*0000*/ 	.word	0x00000000
	.align		4
        /*0004*/ 	.word	0xffffffff
	.align		4
        /*0008*/ 	.word	0x00000000
	.align		4
        /*000c*/ 	.word	0xfffffffe
	.align		4
        /*0010*/ 	.word	0x00000000
	.align		4
        /*0014*/ 	.word	0xfffffffd
	.align		4
        /*0018*/ 	.word	0x00000000
	.align		4
        /*001c*/ 	.word	0xfffffffc


//--------------------- .text._Z11SecondReducPfS_ --------------------------
	.section	.text._Z11SecondReducPfS_,"ax",@progbits
	.align	128
        .global         _Z11SecondReducPfS_
        .type           _Z11SecondReducPfS_,@function
        .size           _Z11SecondReducPfS_,(.L_x_11 - _Z11SecondReducPfS_)
        .other          _Z11SecondReducPfS_,@"STO_CUDA_ENTRY STV_DEFAULT"
_Z11SecondReducPfS_:
.text._Z11SecondReducPfS_:
[----:B------:R-:W-:Y:S01]  /*0000*/  LDC R1, c[0x0][0x37c] ;  /* 0x0000df00ff017b82 */ /* 0x000fe20000000800 */
[----:B------:R-:W0:Y:S07]  /*0010*/  S2R R8, SR_TID.X ;  /* 0x0000000000087919 */ /* 0x000e2e0000002100 */
[----:B------:R-:W0:Y:S01]  /*0020*/  LDC.64 R2, c[0x0][0x388] ;  /* 0x0000e200ff027b82 */ /* 0x000e220000000a00 */
[----:B------:R-:W1:Y:S01]  /*0030*/  LDCU UR6, c[0x0][0x360] ;  /* 0x00006c00ff0677ac */ /* 0x000e620008000800 */
[----:B------:R-:W2:Y:S01]  /*0040*/  LDCU.64 UR4, c[0x0][0x358] ;  /* 0x00006b00ff0477ac */ /* 0x000ea20008000a00 */
[----:B-1----:R-:W-:-:S02]  /*0050*/  IMAD.U32 R5, RZ, RZ, UR6 ;  /* 0x00000006ff057e24 */ /* 0x002fc4000f8e00ff */
[----:B0-----:R-:W-:-:S03]  /*0060*/  IMAD.WIDE.U32 R2, R8, 0x4, R2 ;  /* 0x0000000408027825 */ /* 0x001fc600078e0002 */
[----:B--2---:R-:W-:Y:S06]  /*0070*/  BAR.SYNC.DEFER_BLOCKING 0x0 ;  /* 0x0000000000007b1d */ /* 0x004fec0000010000 */
.L_x_2:
[----:B------:R-:W-:Y:S01]  /*0080*/  BAR.SYNC.DEFER_BLOCKING 0x0 ;  /* 0x0000000000007b1d */ /* 0x000fe20000010000 */
[----:B------:R-:W-:Y:S02]  /*0090*/  ISETP.GE.U32.AND P0, PT, R8, R5, PT ;  /* 0x000000050800720c */ /* 0x000fe40003f06070 */
[----:B------:R-:W-:Y:S02]  /*00a0*/  ISETP.GT.U32.AND P1, PT, R5, 0x1, PT ;  /* 0x000000010500780c */ /* 0x000fe40003f24070 */
[----:B------:R-:W-:Y:S01]  /*00b0*/  SHF.R.U32.HI R6, RZ, 0x1, R5 ;  /* 0x00000001ff067819 */ /* 0x000fe20000011605 */
[----:B------:R-:W-:Y:S08]  /*00c0*/  BSSY.RECONVERGENT B0, `(.L_x_0) ;  /* 0x0000007000007945 */ /* 0x000ff00003800200 */
[----:B0-----:R-:W-:Y:S05]  /*00d0*/  @P0 BRA `(.L_x_1) ;  /* 0x0000000000140947 */ /* 0x001fea0003800000 */
[----:B------:R-:W-:Y:S01]  /*00e0*/  IMAD.WIDE R4, R5, 0x4, R2 ;  /* 0x0000000405047825 */ /* 0x000fe200078e0202 */
[----:B------:R-:W2:Y:S05]  /*00f0*/  LDG.E R0, desc[UR4][R2.64] ;  /* 0x0000000402007981 */ /* 0x000eaa000c1e1900 */
[----:B------:R-:W2:Y:S02]  /*0100*/  LDG.E R5, desc[UR4][R4.64] ;  /* 0x0000000404057981 */ /* 0x000ea4000c1e1900 */
[----:B--2---:R-:W-:-:S05]  /*0110*/  FMNMX R7, R0, R5, !PT ;  /* 0x0000000500077209 */ /* 0x004fca0007800000 */
[----:B------:R0:W-:Y:S02]  /*0120*/  STG.E desc[UR4][R2.64], R7 ;  /* 0x0000000702007986 */ /* 0x0001e4000c101904 */
.L_x_1:
[----:B------:R-:W-:Y:S05]  /*0130*/  BSYNC.RECONVERGENT B0 ;  /* 0x0000000000007941 */ /* 0x000fea0003800200 */
.L_x_0:
[----:B------:R-:W-:Y:S01]  /*0140*/  IMAD.MOV.U32 R5, RZ, RZ, R6 ;  /* 0x000000ffff057224 */ /* 0x000fe200078e0006 */
[----:B------:R-:W-:Y:S06]  /*0150*/  @P1 BRA `(.L_x_2) ;  /* 0xfffffffc00c81947 */ /* 0x000fec000383ffff */
[----:B------:R-:W-:-:S13]  /*0160*/  ISETP.NE.AND P0, PT, R8, RZ, PT ;  /* 0x000000ff0800720c */ /* 0x000fda0003f05270 */
[----:B------:R-:W-:Y:S05]  /*0170*/  @P0 EXIT ;  /* 0x000000000000094d */ /* 0x000fea0003800000 */
[----:B0-----:R-:W0:Y:S02]  /*0180*/  LDC.64 R2, c[0x0][0x388] ;  /* 0x0000e200ff027b82 */ /* 0x001e240000000a00 */
[----:B0-----:R-:W2:Y:S06]  /*0190*/  LDG.E R3, desc[UR4][R2.64] ;  /* 0x0000000402037981 */ /* 0x001eac000c1e1900 */
[----:B------:R-:W2:Y:S02]  /*01a0*/  LDC.64 R4, c[0x0][0x380] ;  /* 0x0000e000ff047b82 */ /* 0x000ea40000000a00 */
[----:B--2---:R-:W-:Y:S01]  /*01b0*/  STG.E desc[UR4][R4.64], R3 ;  /* 0x0000000304007986 */ /* 0x004fe2000c101904 */
[----:B------:R-:W-:Y:S05]  /*01c0*/  EXIT ;  /* 0x000000000000794d */ /* 0x000fea0003800000 */
.L_x_3:
[----:B------:R-:W-:-:S00]  /*01d0*/  BRA `(.L_x_3) ;  /* 0xfffffffc00fc7947 */ /* 0x000fc0000383ffff */
[----:B------:R-:W-:-:S00]  /*01e0*/  NOP ;  /* 0x0000000000007918 */ /* 0x000fc00000000000 */
        /* <DEDUP_REMOVED lines=9> */
.L_x_11:


//--------------------- .text._Z6MaxSumPfS_S_S_iii --------------------------
	.section	.text._Z6MaxSumPfS_S_S_iii,"ax",@progbits
	.align	128
        .global         _Z6MaxSumPfS_S_S_iii
        .type           _Z6MaxSumPfS_S_S_iii,@function
        .size           _Z6MaxSumPfS_S_S_iii,(.L_x_12 - _Z6MaxSumPfS_S_S_iii)
        .other          _Z6MaxSumPfS_S_S_iii,@"STO_CUDA_ENTRY STV_DEFAULT"
_Z6MaxSumPfS_S_S_iii:
.text._Z6MaxSumPfS_S_S_iii:
[----:B------:R-:W-:Y:S08]  /*0000*/  LDC R1, c[0x0][0x37c] ;  /* 0x0000df00ff017b82 */ /* 0x000ff00000000800 */
[----:B------:R-:W0:Y:S01]  /*0010*/  LDC R13, c[0x0][0x3a8] ;  /* 0x0000ea00ff0d7b82 */ /* 0x000e220000000800 */
[----:B------:R-:W1:Y:S01]  /*0020*/  LDCU UR4, c[0x0][0x360] ;  /* 0x00006c00ff0477ac */ /* 0x000e620008000800 */
[----:B------:R-:W2:Y:S01]  /*0030*/  S2R R8, SR_CTAID.X ;  /* 0x0000000000087919 */ /* 0x000ea20000002500 */
[----:B------:R-:W-:Y:S01]  /*0040*/  HFMA2 R12, -RZ, RZ, 0, 0 ;  /* 0x00000000ff0c7431 */ /* 0x000fe200000001ff */
[----:B------:R-:W3:Y:S01]  /*0050*/  LDCU.64 UR8, c[0x0][0x358] ;  /* 0x00006b00ff0877ac */ /* 0x000ee20008000a00 */
[----:B------:R-:W4:Y:S01]  /*0060*/  S2R R9, SR_TID.X ;  /* 0x0000000000097919 */ /* 0x000f220000002100 */
[----:B-1----:R-:W-:-:S02]  /*0070*/  MOV R10, UR4 ;  /* 0x00000004000a7c02 */ /* 0x002fc40008000f00 */
[----:B0-----:R-:W-:-:S13]  /*0080*/  ISETP.GE.AND P0, PT, R13, 0x1, PT ;  /* 0x000000010d00780c */ /* 0x001fda0003f06270 */
[----:B--234-:R-:W-:Y:S05]  /*0090*/  @!P0 BRA `(.L_x_4) ;  /* 0x0000000800288947 */ /* 0x01cfea0003800000 */
[C---:B------:R-:W-:Y:S01]  /*00a0*/  ISETP.GE.U32.AND P1, PT, R13.reuse, 0x8, PT ;  /* 0x000000080d00780c */ /* 0x040fe20003f26070 */
[----:B------:R-:W-:Y:S01]  /*00b0*/  IMAD R2, R10, R8, R9 ;  /* 0x000000080a027224 */ /* 0x000fe200078e0209 */
[----:B------:R-:W-:Y:S02]  /*00c0*/  LOP3.LUT R24, R13, 0x7, RZ, 0xc0, !PT ;  /* 0x000000070d187812 */ /* 0x000fe400078ec0ff */
[----:B------:R-:W-:Y:S01]  /*00d0*/  MOV R12, RZ ;  /* 0x000000ff000c7202 */ /* 0x000fe20000000f00 */
[----:B------:R-:W-:Y:S01]  /*00e0*/  IMAD R11, R2, R13, RZ ;  /* 0x0000000d020b7224 */ /* 0x000fe200078e02ff */
[----:B------:R-:W-:Y:S02]  /*00f0*/  ISETP.NE.AND P0, PT, R24, RZ, PT ;  /* 0x000000ff1800720c */ /* 0x000fe40003f05270 */
[----:B------:R-:W-:-:S05]  /*0100*/  MOV R0, RZ ;  /* 0x000000ff00007202 */ /* 0x000fca0000000f00 */
[----:B------:R-:W-:Y:S06]  /*0110*/  @!P1 BRA `(.L_x_5) ;  /* 0x0000000000fc9947 */ /* 0x000fec0003800000 */
[----:B------:R-:W0:Y:S01]  /*0120*/  LDCU.64 UR4, c[0x0][0x388] ;  /* 0x00007100ff0477ac */ /* 0x000e220008000a00 */
[----:B------:R-:W-:Y:S02]  /*0130*/  LOP3.LUT R0, R13, 0x7ffffff8, RZ, 0xc0, !PT ;  /* 0x7ffffff80d007812 */ /* 0x000fe400078ec0ff */
[----:B------:R-:W-:Y:S01]  /*0140*/  MOV R12, RZ ;  /* 0x000000ff000c7202 */ /* 0x000fe20000000f00 */
[----:B------:R-:W1:Y:S01]  /*0150*/  LDCU.64 UR6, c[0x0][0x390] ;  /* 0x00007200ff0677ac */ /* 0x000e620008000a00 */
[----:B------:R-:W-:Y:S02]  /*0160*/  MOV R14, R11 ;  /* 0x0000000b000e7202 */ /* 0x000fe40000000f00 */
[----:B------:R-:W-:Y:S01]  /*0170*/  IADD3 R15, PT, PT, -R0, RZ, RZ ;  /* 0x000000ff000f7210 */ /* 0x000fe20007ffe1ff */
[----:B0-----:R-:W-:-:S04]  /*0180*/  UIADD3 UR4, UP1, UPT, UR4, 0x10, URZ ;  /* 0x0000001004047890 */ /* 0x001fc8000ff3e0ff */
[----:B------:R-:W-:Y:S02]  /*0190*/  UIADD3.X UR5, UPT, UPT, URZ, UR5, URZ, UP1, !UPT ;  /* 0x00000005ff057290 */ /* 0x000fe40008ffe4ff */
[----:B-1----:R-:W-:Y:S01]  /*01a0*/  UIADD3 UR6, UP0, UPT, UR6, 0x10, URZ ;  /* 0x0000001006067890 */ /* 0x002fe2000ff1e0ff */
[----:B------:R-:W-:-:S03]  /*01b0*/  MOV R2, UR4 ;  /* 0x0000000400027c02 */ /* 0x000fc60008000f00 */
[----:B------:R-:W-:Y:S01]  /*01c0*/  MOV R3, UR5 ;  /* 0x0000000500037c02 */ /* 0x000fe20008000f00 */
[----:B------:R-:W-:-:S12]  /*01d0*/  UIADD3.X UR7, UPT, UPT, URZ, UR7, URZ, UP0, !UPT ;  /* 0x00000007ff077290 */ /* 0x000fd800087fe4ff */
.L_x_6:
[----:B------:R-:W-:Y:S01]  /*01e0*/  MOV R6, UR6 ;  /* 0x0000000600067c02 */ /* 0x000fe20008000f00 */
[----:B------:R-:W2:Y:S01]  /*01f0*/  LDG.E R17, desc[UR8][R2.64+-0x10] ;  /* 0xfffff00802117981 */ /* 0x000ea2000c1e1900 */
[----:B------:R-:W-:Y:S01]  /*0200*/  MOV R7, UR7 ;  /* 0x0000000700077c02 */ /* 0x000fe20008000f00 */
[----:B------:R-:W0:Y:S02]  /*0210*/  LDC.64 R4, c[0x0][0x398] ;  /* 0x0000e600ff047b82 */ /* 0x000e240000000a00 */
[----:B------:R-:W3:Y:S01]  /*0220*/  LDG.E R26, desc[UR8][R2.64+-0xc] ;  /* 0xfffff408021a7981 */ /* 0x000ee2000c1e1900 */
[----:B------:R-:W-:-:S03]  /*0230*/  IMAD.WIDE R6, R14, 0x4, R6 ;  /* 0x000000040e067825 */ /* 0x000fc600078e0206 */
[----:B------:R-:W4:Y:S04]  /*0240*/  LDG.E R18, desc[UR8][R2.64+-0x8] ;  /* 0xfffff80802127981 */ /* 0x000f28000c1e1900 */
[----:B------:R-:W2:Y:S04]  /*0250*/  LDG.E R16, desc[UR8][R6.64+-0x10] ;  /* 0xfffff00806107981 */ /* 0x000ea8000c1e1900 */
[----:B------:R-:W3:Y:S04]  /*0260*/  LDG.E R23, desc[UR8][R6.64+-0xc] ;  /* 0xfffff40806177981 */ /* 0x000ee8000c1e1900 */
[----:B------:R-:W4:Y:S04]  /*0270*/  LDG.E R19, desc[UR8][R6.64+-0x8] ;  /* 0xfffff80806137981 */ /* 0x000f28000c1e1900 */
[----:B------:R-:W5:Y:S01]  /*0280*/  LDG.E R29, desc[UR8][R2.64+0xc] ;  /* 0x00000c08021d7981 */ /* 0x000f62000c1e1900 */
[----:B0-----:R-:W-:-:S05]  /*0290*/  IMAD.WIDE R4, R14, 0x4, R4 ;  /* 0x000000040e047825 */ /* 0x001fca00078e0204 */
[----:B------:R-:W4:Y:S04]  /*02a0*/  LDG.E R21, desc[UR8][R4.64] ;  /* 0x0000000804157981 */ /* 0x000f28000c1e1900 */
[----:B------:R-:W5:Y:S04]  /*02b0*/  LDG.E R20, desc[UR8][R4.64+0x4] ;  /* 0x0000040804147981 */ /* 0x000f68000c1e1900 */
[----:B------:R-:W5:Y:S04]  /*02c0*/  LDG.E R25, desc[UR8][R4.64+0x8] ;  /* 0x0000080804197981 */ /* 0x000f68000c1e1900 */
[----:B------:R-:W5:Y:S04]  /*02d0*/  LDG.E R27, desc[UR8][R4.64+0x14] ;  /* 0x00001408041b7981 */ /* 0x000f68000c1e1900 */
[----:B------:R-:W5:Y:S01]  /*02e0*/  LDG.E R28, desc[UR8][R4.64+0x1c] ;  /* 0x00001c08041c7981 */ /* 0x000f62000c1e1900 */
[----:B--2---:R-:W-:-:S03]  /*02f0*/  FADD R22, R16, R17 ;  /* 0x0000001110167221 */ /* 0x004fc60000000000 */
[----:B------:R-:W2:Y:S04]  /*0300*/  LDG.E R16, desc[UR8][R2.64+-0x4] ;  /* 0xfffffc0802107981 */ /* 0x000ea8000c1e1900 */
[----:B------:R-:W2:Y:S01]  /*0310*/  LDG.E R17, desc[UR8][R6.64+-0x4] ;  /* 0xfffffc0806117981 */ /* 0x000ea2000c1e1900 */
[----:B---3--:R-:W-:-:S03]  /*0320*/  FADD R23, R23, R26 ;  /* 0x0000001a17177221 */ /* 0x008fc60000000000 */
[----:B------:R-:W3:Y:S01]  /*0330*/  LDG.E R26, desc[UR8][R6.64+0xc] ;  /* 0x00000c08061a7981 */ /* 0x000ee2000c1e1900 */
[----:B----4-:R-:W-:-:S03]  /*0340*/  FFMA R21, R21, R22, R12 ;  /* 0x0000001615157223 */ /* 0x010fc6000000000c */
[----:B------:R-:W4:Y:S01]  /*0350*/  LDG.E R12, desc[UR8][R4.64+0xc] ;  /* 0x00000c08040c7981 */ /* 0x000f22000c1e1900 */
[----:B-----5:R-:W-:Y:S01]  /*0360*/  FFMA R20, R20, R23, R21 ;  /* 0x0000001714147223 */ /* 0x020fe20000000015 */
[----:B------:R-:W-:Y:S02]  /*0370*/  FADD R21, R19, R18 ;  /* 0x0000001213157221 */ /* 0x000fe40000000000 */
[----:B------:R-:W5:Y:S04]  /*0380*/  LDG.E R23, desc[UR8][R4.64+0x10] ;  /* 0x0000100804177981 */ /* 0x000f68000c1e1900 */
[----:B------:R-:W3:Y:S01]  /*0390*/  LDG.E R18, desc[UR8][R2.64] ;  /* 0x0000000802127981 */ /* 0x000ee2000c1e1900 */
[----:B------:R-:W-:-:S03]  /*03a0*/  FFMA R25, R25, R21, R20 ;  /* 0x0000001519197223 */ /* 0x000fc60000000014 */
[----:B------:R-:W3:Y:S04]  /*03b0*/  LDG.E R19, desc[UR8][R6.64] ;  /* 0x0000000806137981 */ /* 0x000ee8000c1e1900 */
[----:B------:R-:W5:Y:S04]  /*03c0*/  LDG.E R21, desc[UR8][R2.64+0x4] ;  /* 0x0000040802157981 */ /* 0x000f68000c1e1900 */
[----:B------:R-:W5:Y:S04]  /*03d0*/  LDG.E R22, desc[UR8][R6.64+0x4] ;  /* 0x0000040806167981 */ /* 0x000f68000c1e1900 */
[----:B------:R2:W5:Y:S02]  /*03e0*/  LDG.E R20, desc[UR8][R6.64+0x8] ;  /* 0x0000080806147981 */ /* 0x000564000c1e1900 */
[----:B--2---:R-:W-:-:S02]  /*03f0*/  FADD R6, R17, R16 ;  /* 0x0000001011067221 */ /* 0x004fc40000000000 */
[----:B------:R0:W2:Y:S04]  /*0400*/  LDG.E R17, desc[UR8][R2.64+0x8] ;  /* 0x0000080802117981 */ /* 0x0000a8000c1e1900 */
[----:B------:R-:W2:Y:S01]  /*0410*/  LDG.E R16, desc[UR8][R4.64+0x18] ;  /* 0x0000180804107981 */ /* 0x000ea2000c1e1900 */
[----:B------:R-:W-:-:S04]  /*0420*/  IADD3 R15, PT, PT, R15, 0x8, RZ ;  /* 0x000000080f0f7810 */ /* 0x000fc80007ffe0ff */
[----:B------:R-:W-:Y:S01]  /*0430*/  ISETP.NE.AND P1, PT, R15, RZ, PT ;  /* 0x000000ff0f00720c */ /* 0x000fe20003f25270 */
[----:B----4-:R-:W-:Y:S01]  /*0440*/  FFMA R12, R12, R6, R25 ;  /* 0x000000060c0c7223 */ /* 0x010fe20000000019 */
[----:B---3--:R-:W-:-:S04]  /*0450*/  FADD R18, R19, R18 ;  /* 0x0000001213127221 */ /* 0x008fc80000000000 */
[----:B-----5:R-:W-:Y:S01]  /*0460*/  FFMA R12, R23, R18, R12 ;  /* 0x00000012170c7223 */ /* 0x020fe2000000000c */
[----:B------:R-:W-:-:S04]  /*0470*/  FADD R21, R22, R21 ;  /* 0x0000001516157221 */ /* 0x000fc80000000000 */
[----:B------:R-:W-:Y:S01]  /*0480*/  FFMA R21, R27, R21, R12 ;  /* 0x000000151b157223 */ /* 0x000fe2000000000c */
[----:B0-----:R-:W-:Y:S01]  /*0490*/  IADD3 R2, P2, PT, R2, 0x20, RZ ;  /* 0x0000002002027810 */ /* 0x001fe20007f5e0ff */
[----:B------:R-:W-:Y:S01]  /*04a0*/  FADD R26, R26, R29 ;  /* 0x0000001d1a1a7221 */ /* 0x000fe20000000000 */
[----:B------:R-:W-:Y:S02]  /*04b0*/  IADD3 R14, PT, PT, R14, 0x8, RZ ;  /* 0x000000080e0e7810 */ /* 0x000fe40007ffe0ff */
[----:B------:R-:W-:Y:S01]  /*04c0*/  IADD3.X R3, PT, PT, RZ, R3, RZ, P2, !PT ;  /* 0x00000003ff037210 */ /* 0x000fe200017fe4ff */
[----:B--2---:R-:W-:-:S04]  /*04d0*/  FADD R17, R20, R17 ;  /* 0x0000001114117221 */ /* 0x004fc80000000000 */
[----:B------:R-:W-:-:S04]  /*04e0*/  FFMA R17, R16, R17, R21 ;  /* 0x0000001110117223 */ /* 0x000fc80000000015 */
[----:B------:R-:W-:Y:S01]  /*04f0*/  FFMA R12, R28, R26, R17 ;  /* 0x0000001a1c0c7223 */ /* 0x000fe20000000011 */
[----:B------:R-:W-:Y:S06]  /*0500*/  @P1 BRA `(.L_x_6) ;  /* 0xfffffffc00341947 */ /* 0x000fec000383ffff */
.L_x_5:
[----:B------:R-:W-:Y:S05]  /*0510*/  @!P0 BRA `(.L_x_4) ;  /* 0x0000000400088947 */ /* 0x000fea0003800000 */
[----:B------:R-:W-:Y:S02]  /*0520*/  ISETP.GE.U32.AND P0, PT, R24, 0x4, PT ;  /* 0x000000041800780c */ /* 0x000fe40003f06070 */
[----:B------:R-:W-:-:S04]  /*0530*/  LOP3.LUT R18, R13, 0x3, RZ, 0xc0, !PT ;  /* 0x000000030d127812 */ /* 0x000fc800078ec0ff */
[----:B------:R-:W-:-:S07]  /*0540*/  ISETP.NE.AND P1, PT, R18, RZ, PT ;  /* 0x000000ff1200720c */ /* 0x000fce0003f25270 */
[----:B------:R-:W-:Y:S06]  /*0550*/  @!P0 BRA `(.L_x_7) ;  /* 0x0000000000708947 */ /* 0x000fec0003800000 */
[----:B------:R-:W0:Y:S01]  /*0560*/  LDC.64 R2, c[0x0][0x390] ;  /* 0x0000e400ff027b82 */ /* 0x000e220000000a00 */
[----:B------:R-:W-:-:S07]  /*0570*/  IADD3 R15, PT, PT, R11, R0, RZ ;  /* 0x000000000b0f7210 */ /* 0x000fce0007ffe0ff */
[----:B------:R-:W1:Y:S08]  /*0580*/  LDC.64 R4, c[0x0][0x388] ;  /* 0x0000e200ff047b82 */ /* 0x000e700000000a00 */
[----:B------:R-:W2:Y:S01]  /*0590*/  LDC.64 R6, c[0x0][0x398] ;  /* 0x0000e600ff067b82 */ /* 0x000ea20000000a00 */
[----:B0-----:R-:W-:-:S05]  /*05a0*/  IMAD.WIDE R2, R15, 0x4, R2 ;  /* 0x000000040f027825 */ /* 0x001fca00078e0202 */
[----:B------:R-:W3:Y:S01]  /*05b0*/  LDG.E R16, desc[UR8][R2.64] ;  /* 0x0000000802107981 */ /* 0x000ee2000c1e1900 */
[----:B-1----:R-:W-:-:S03]  /*05c0*/  IMAD.WIDE.U32 R4, R0, 0x4, R4 ;  /* 0x0000000400047825 */ /* 0x002fc600078e0004 */
[----:B------:R-:W4:Y:S04]  /*05d0*/  LDG.E R20, desc[UR8][R2.64+0x4] ;  /* 0x0000040802147981 */ /* 0x000f28000c1e1900 */
[----:B------:R-:W3:Y:S01]  /*05e0*/  LDG.E R19, desc[UR8][R4.64] ;  /* 0x0000000804137981 */ /* 0x000ee2000c1e1900 */
[----:B--2---:R-:W-:-:S03]  /*05f0*/  IMAD.WIDE R6, R15, 0x4, R6 ;  /* 0x000000040f067825 */ /* 0x004fc600078e0206 */
[----:B------:R-:W4:Y:S04]  /*0600*/  LDG.E R23, desc[UR8][R4.64+0x4] ;  /* 0x0000040804177981 */ /* 0x000f28000c1e1900 */
[----:B------:R-:W2:Y:S04]  /*0610*/  LDG.E R17, desc[UR8][R6.64] ;  /* 0x0000000806117981 */ /* 0x000ea8000c1e1900 */
[----:B------:R-:W5:Y:S04]  /*0620*/  LDG.E R21, desc[UR8][R6.64+0x4] ;  /* 0x0000040806157981 */ /* 0x000f68000c1e1900 */
[----:B------:R-:W5:Y:S04]  /*0630*/  LDG.E R15, desc[UR8][R2.64+0x8] ;  /* 0x00000808020f7981 */ /* 0x000f68000c1e1900 */
[----:B------:R-:W5:Y:S04]  /*0640*/  LDG.E R14, desc[UR8][R4.64+0x8] ;  /* 0x00000808040e7981 */ /* 0x000f68000c1e1900 */
[----:B------:R-:W5:Y:S04]  /*0650*/  LDG.E R22, desc[UR8][R2.64+0xc] ;  /* 0x00000c0802167981 */ /* 0x000f68000c1e1900 */
[----:B------:R-:W5:Y:S04]  /*0660*/  LDG.E R29, desc[UR8][R4.64+0xc] ;  /* 0x00000c08041d7981 */ /* 0x000f68000c1e1900 */
[----:B------:R-:W5:Y:S04]  /*0670*/  LDG.E R25, desc[UR8][R6.64+0x8] ;  /* 0x0000080806197981 */ /* 0x000f68000c1e1900 */
[----:B------:R-:W5:Y:S01]  /*0680*/  LDG.E R27, desc[UR8][R6.64+0xc] ;  /* 0x00000c08061b7981 */ /* 0x000f62000c1e1900 */
[----:B------:R-:W-:Y:S01]  /*0690*/  IADD3 R0, PT, PT, R0, 0x4, RZ ;  /* 0x0000000400007810 */ /* 0x000fe20007ffe0ff */
[----:B---3--:R-:W-:Y:S01]  /*06a0*/  FADD R16, R16, R19 ;  /* 0x0000001310107221 */ /* 0x008fe20000000000 */
[----:B----4-:R-:W-:-:S03]  /*06b0*/  FADD R20, R20, R23 ;  /* 0x0000001714147221 */ /* 0x010fc60000000000 */
[----:B--2---:R-:W-:-:S04]  /*06c0*/  FFMA R16, R17, R16, R12 ;  /* 0x0000001011107223 */ /* 0x004fc8000000000c */
[----:B-----5:R-:W-:Y:S01]  /*06d0*/  FFMA R16, R21, R20, R16 ;  /* 0x0000001415107223 */ /* 0x020fe20000000010 */
[----:B------:R-:W-:Y:S01]  /*06e0*/  FADD R14, R15, R14 ;  /* 0x0000000e0f0e7221 */ /* 0x000fe20000000000 */
[----:B------:R-:W-:-:S03]  /*06f0*/  FADD R22, R22, R29 ;  /* 0x0000001d16167221 */ /* 0x000fc60000000000 */
[----:B------:R-:W-:-:S04]  /*0700*/  FFMA R14, R25, R14, R16 ;  /* 0x0000000e190e7223 */ /* 0x000fc80000000010 */
[----:B------:R-:W-:-:S07]  /*0710*/  FFMA R12, R27, R22, R14 ;  /* 0x000000161b0c7223 */ /* 0x000fce000000000e */
.L_x_7:
[----:B------:R-:W-:Y:S05]  /*0720*/  @!P1 BRA `(.L_x_4) ;  /* 0x0000000000849947 */ /* 0x000fea0003800000 */
[----:B------:R-:W-:Y:S01]  /*0730*/  ISETP.NE.AND P0, PT, R18, 0x1, PT ;  /* 0x000000011200780c */ /* 0x000fe20003f05270 */
[----:B------:R-:W0:Y:S01]  /*0740*/  LDC.64 R4, c[0x0][0x398] ;  /* 0x0000e600ff047b82 */ /* 0x000e220000000a00 */
[----:B------:R-:W-:-:S04]  /*0750*/  LOP3.LUT R13, R13, 0x1, RZ, 0xc0, !PT ;  /* 0x000000010d0d7812 */ /* 0x000fc800078ec0ff */
[----:B------:R-:W-:-:S03]  /*0760*/  ISETP.NE.U32.AND P1, PT, R13, 0x1, PT ;  /* 0x000000010d00780c */ /* 0x000fc60003f25070 */
[----:B------:R-:W1:Y:S04]  /*0770*/  LDC.64 R18, c[0x0][0x390] ;  /* 0x0000e400ff127b82 */ /* 0x000e680000000a00 */
[----:B------:R-:W-:-:S04]  /*0780*/  @P0 IADD3 R13, PT, PT, R11, R0, RZ ;  /* 0x000000000b0d0210 */ /* 0x000fc80007ffe0ff */
[----:B------:R-:W2:Y:S08]  /*0790*/  @P0 LDC.64 R16, c[0x0][0x388] ;  /* 0x0000e200ff100b82 */ /* 0x000eb00000000a00 */
[----:B------:R-:W3:Y:S01]  /*07a0*/  LDC.64 R14, c[0x0][0x390] ;  /* 0x0000e400ff0e7b82 */ /* 0x000ee20000000a00 */
[----:B0-----:R-:W-:-:S05]  /*07b0*/  @P0 IMAD.WIDE R4, R13, 0x4, R4 ;  /* 0x000000040d040825 */ /* 0x001fca00078e0204 */
[----:B------:R-:W4:Y:S02]  /*07c0*/  @P0 LDG.E R21, desc[UR8][R4.64] ;  /* 0x0000000804150981 */ /* 0x000f24000c1e1900 */
[----:B------:R-:W0:Y:S01]  /*07d0*/  @!P1 LDC.64 R6, c[0x0][0x388] ;  /* 0x0000e200ff069b82 */ /* 0x000e220000000a00 */
[----:B-1----:R-:W-:-:S05]  /*07e0*/  @P0 IMAD.WIDE R18, R13, 0x4, R18 ;  /* 0x000000040d120825 */ /* 0x002fca00078e0212 */
[----:B------:R-:W5:Y:S02]  /*07f0*/  @P0 LDG.E R13, desc[UR8][R18.64] ;  /* 0x00000008120d0981 */ /* 0x000f64000c1e1900 */
[----:B------:R-:W1:Y:S01]  /*0800*/  LDC.64 R2, c[0x0][0x398] ;  /* 0x0000e600ff027b82 */ /* 0x000e620000000a00 */
[C---:B--2---:R-:W-:Y:S01]  /*0810*/  @P0 IMAD.WIDE.U32 R16, R0.reuse, 0x4, R16 ;  /* 0x0000000400100825 */ /* 0x044fe200078e0010 */
[----:B------:R-:W-:-:S04]  /*0820*/  @P0 IADD3 R0, PT, PT, R0, 0x2, RZ ;  /* 0x0000000200000810 */ /* 0x000fc80007ffe0ff */
[----:B------:R-:W-:Y:S01]  /*0830*/  @!P1 IADD3 R23, PT, PT, R11, R0, RZ ;  /* 0x000000000b179210 */ /* 0x000fe20007ffe0ff */
[----:B------:R-:W5:Y:S04]  /*0840*/  @P0 LDG.E R20, desc[UR8][R16.64] ;  /* 0x0000000810140981 */ /* 0x000f68000c1e1900 */
[C---:B---3--:R-:W-:Y:S01]  /*0850*/  @!P1 IMAD.WIDE R14, R23.reuse, 0x4, R14 ;  /* 0x00000004170e9825 */ /* 0x048fe200078e020e */
[----:B------:R-:W2:Y:S03]  /*0860*/  @P0 LDG.E R11, desc[UR8][R18.64+0x4] ;  /* 0x00000408120b0981 */ /* 0x000ea6000c1e1900 */
[----:B0-----:R-:W-:Y:S01]  /*0870*/  @!P1 IMAD.WIDE.U32 R6, R0, 0x4, R6 ;  /* 0x0000000400069825 */ /* 0x001fe200078e0006 */
[----:B------:R-:W2:Y:S04]  /*0880*/  @P0 LDG.E R22, desc[UR8][R16.64+0x4] ;  /* 0x0000040810160981 */ /* 0x000ea8000c1e1900 */
[----:B------:R-:W3:Y:S01]  /*0890*/  @P0 LDG.E R0, desc[UR8][R4.64+0x4] ;  /* 0x0000040804000981 */ /* 0x000ee2000c1e1900 */
[----:B-1----:R-:W-:-:S03]  /*08a0*/  @!P1 IMAD.WIDE R2, R23, 0x4, R2 ;  /* 0x0000000417029825 */ /* 0x002fc600078e0202 */
[----:B------:R-:W3:Y:S04]  /*08b0*/  @!P1 LDG.E R14, desc[UR8][R14.64] ;  /* 0x000000080e0e9981 */ /* 0x000ee8000c1e1900 */
[----:B------:R-:W3:Y:S04]  /*08c0*/  @!P1 LDG.E R7, desc[UR8][R6.64] ;  /* 0x0000000806079981 */ /* 0x000ee8000c1e1900 */
[----:B------:R-:W3:Y:S01]  /*08d0*/  @!P1 LDG.E R3, desc[UR8][R2.64] ;  /* 0x0000000802039981 */ /* 0x000ee2000c1e1900 */
[----:B-----5:R-:W-:-:S04]  /*08e0*/  @P0 FADD R13, R13, R20 ;  /* 0x000000140d0d0221 */ /* 0x020fc80000000000 */
[----:B----4-:R-:W-:Y:S01]  /*08f0*/  @P0 FFMA R13, R21, R13, R12 ;  /* 0x0000000d150d0223 */ /* 0x010fe2000000000c */
[----:B--2---:R-:W-:-:S04]  /*0900*/  @P0 FADD R11, R11, R22 ;  /* 0x000000160b0b0221 */ /* 0x004fc80000000000 */
[----:B---3--:R-:W-:Y:S01]  /*0910*/  @P0 FFMA R12, R0, R11, R13 ;  /* 0x0000000b000c0223 */ /* 0x008fe2000000000d */
[----:B------:R-:W-:-:S04]  /*0920*/  @!P1 FADD R0, R14, R7 ;  /* 0x000000070e009221 */ /* 0x000fc80000000000 */
[----:B------:R-:W-:-:S07]  /*0930*/  @!P1 FFMA R12, R3, R0, R12 ;  /* 0x00000000030c9223 */ /* 0x000fce000000000c */
.L_x_4:
[----:B------:R-:W0:Y:S01]  /*0940*/  S2UR UR5, SR_CgaCtaId ;  /* 0x00000000000579c3 */ /* 0x000e220000008800 */
[----:B------:R-:W-:Y:S01]  /*0950*/  UMOV UR4, 0x400 ;  /* 0x0000040000047882 */ /* 0x000fe20000000000 */
[----:B------:R-:W-:Y:S02]  /*0960*/  ISETP.GE.U32.AND P1, PT, R10, 0x2, PT ;  /* 0x000000020a00780c */ /* 0x000fe40003f26070 */
[----:B------:R-:W-:Y:S01]  /*0970*/  ISETP.NE.AND P0, PT, R9, RZ, PT ;  /* 0x000000ff0900720c */ /* 0x000fe20003f05270 */
[----:B0-----:R-:W-:-:S06]  /*0980*/  ULEA UR4, UR5, UR4, 0x18 ;  /* 0x0000000405047291 */ /* 0x001fcc000f8ec0ff */
[----:B------:R-:W-:-:S05]  /*0990*/  LEA R3, R9, UR4, 0x2 ;  /* 0x0000000409037c11 */ /* 0x000fca000f8e10ff */
[----:B------:R0:W-:Y:S01]  /*09a0*/  STS [R3], R12 ;  /* 0x0000000c03007388 */ /* 0x0001e20000000800 */
[----:B------:R-:W-:Y:S06]  /*09b0*/  BAR.SYNC.DEFER_BLOCKING 0x0 ;  /* 0x0000000000007b1d */ /* 0x000fec0000010000 */
[----:B------:R-:W-:Y:S05]  /*09c0*/  @!P1 BRA `(.L_x_8) ;  /* 0x00000000002c9947 */ /* 0x000fea0003800000 */
.L_x_9:
[----:B------:R-:W-:Y:S01]  /*09d0*/  BAR.SYNC.DEFER_BLOCKING 0x0 ;  /* 0x0000000000007b1d */ /* 0x000fe20000010000 */
[----:B------:R-:W-:-:S04]  /*09e0*/  SHF.R.U32.HI R4, RZ, 0x1, R10 ;  /* 0x00000001ff047819 */ /* 0x000fc8000001160a */
[----:B------:R-:W-:-:S13]  /*09f0*/  ISETP.GE.U32.AND P1, PT, R9, R4, PT ;  /* 0x000000040900720c */ /* 0x000fda0003f26070 */
[----:B------:R-:W-:Y:S01]  /*0a00*/  @!P1 LEA R2, R4, R3, 0x2 ;  /* 0x0000000304029211 */ /* 0x000fe200078e10ff */
[----:B------:R-:W-:Y:S04]  /*0a10*/  @!P1 LDS R0, [R3] ;  /* 0x0000000003009984 */ /* 0x000fe80000000800 */
[----:B------:R-:W1:Y:S02]  /*0a20*/  @!P1 LDS R5, [R2] ;  /* 0x0000000002059984 */ /* 0x000e640000000800 */
[----:B-1----:R-:W-:-:S05]  /*0a30*/  @!P1 FMNMX R0, R0, R5, !PT ;  /* 0x0000000500009209 */ /* 0x002fca0007800000 */
[----:B------:R1:W-:Y:S01]  /*0a40*/  @!P1 STS [R3], R0 ;  /* 0x0000000003009388 */ /* 0x0003e20000000800 */
[----:B------:R-:W-:Y:S02]  /*0a50*/  ISETP.GT.U32.AND P1, PT, R10, 0x3, PT ;  /* 0x000000030a00780c */ /* 0x000fe40003f24070 */
[----:B------:R-:W-:-:S11]  /*0a60*/  MOV R10, R4 ;  /* 0x00000004000a7202 */ /* 0x000fd60000000f00 */
[----:B-1----:R-:W-:Y:S05]  /*0a70*/  @P1 BRA `(.L_x_9) ;  /* 0xfffffffc00d41947 */ /* 0x002fea000383ffff */
.L_x_8:
[----:B------:R-:W-:Y:S05]  /*0a80*/  @P0 EXIT ;  /* 0x000000000000094d */ /* 0x000fea0003800000 */
[----:B------:R-:W1:Y:S01]  /*0a90*/  S2UR UR5, SR_CgaCtaId ;  /* 0x00000000000579c3 */ /* 0x000e620000008800 */
[----:B------:R-:W-:-:S07]  /*0aa0*/  UMOV UR4, 0x400 ;  /* 0x0000040000047882 */ /* 0x000fce0000000000 */
[----:B0-----:R-:W0:Y:S01]  /*0ab0*/  LDC.64 R2, c[0x0][0x380] ;  /* 0x0000e000ff027b82 */ /* 0x001e220000000a00 */
[----:B-1----:R-:W-:Y:S01]  /*0ac0*/  ULEA UR4, UR5, UR4, 0x18 ;  /* 0x0000000405047291 */ /* 0x002fe2000f8ec0ff */
[----:B0-----:R-:W-:-:S08]  /*0ad0*/  IMAD.WIDE.U32 R8, R8, 0x4, R2 ;  /* 0x0000000408087825 */ /* 0x001fd000078e0002 */
[----:B------:R-:W0:Y:S04]  /*0ae0*/  LDS R5, [UR4] ;  /* 0x00000004ff057984 */ /* 0x000e280008000800 */
[----:B0-----:R-:W-:Y:S01]  /*0af0*/  STG.E desc[UR8][R8.64], R5 ;  /* 0x0000000508007986 */ /* 0x001fe2000c101908 */
[----:B------:R-:W-:Y:S05]  /*0b00*/  EXIT ;  /* 0x000000000000794d */ /* 0x000fea0003800000 */
.L_x_10:
        /* <DEDUP_REMOVED lines=15> */
.L_x_12:


//--------------------- .nv.shared.reserved.0     --------------------------
	.section	.nv.shared.reserved.0,"aw",@nobits
	.weak		__nv_reservedSMEM_offset_0_alias
	.size		__nv_reservedSMEM_offset_0_alias, 0, 64
	.other		__nv_reservedSMEM_offset_0_alias,@"STO_CUDA_RESERVED_SHARED STV_DEFAULT"
__nv_reservedSMEM_offset_0_alias:
	.zero		0
	.zero		64


//--------------------- .nv.shared._Z6MaxSumPfS_S_S_iii --------------------------
	.section	.nv.shared._Z6MaxSumPfS_S_S_iii,"aw",@nobits
	.sectionflags	@""
	.align	4
.nv.shared._Z6MaxSumPfS_S_S_iii:
	.zero		1280


//--------------------- .nv.constant0._Z11SecondReducPfS_ --------------------------
	.section	.nv.constant0._Z11SecondReducPfS_,"a",@progbits
	.sectionflags	@""
	.align	4
.nv.constant0._Z11SecondReducPfS_:
	.zero		912


//--------------------- .nv.constant0._Z6MaxSumPfS_S_S_iii --------------------------
	.section	.nv.constant0._Z6MaxSumPfS_S_S_iii,"a",@progbits
	.sectionflags	@""
	.align	4
.nv.constant0._Z6MaxSumPfS_S_S_iii:
	.zero		940


//--------------------- SYMBOLS --------------------------

	.type		.nv.reservedSmem.offset0,@object
	.size		.nv.reservedSmem.offset0,0x4
	.type		.nv.reservedSmem.cap,@object
	.size		.nv.reservedSmem.cap,0x4
